//
// Generated by NVIDIA NVVM Compiler
//
// Compiler Build ID: CL-36424714
// Cuda compilation tools, release 13.0, V13.0.88
// Based on NVVM 20.0.0
//

.version 9.0
.target sm_100
.address_size 64

	// .globl	kernmulRSymm2Dxy

.visible .entry kernmulRSymm2Dxy(
	.param .u64 .ptr .align 1 kernmulRSymm2Dxy_param_0,
	.param .u64 .ptr .align 1 kernmulRSymm2Dxy_param_1,
	.param .u64 .ptr .align 1 kernmulRSymm2Dxy_param_2,
	.param .u64 .ptr .align 1 kernmulRSymm2Dxy_param_3,
	.param .u64 .ptr .align 1 kernmulRSymm2Dxy_param_4,
	.param .u32 kernmulRSymm2Dxy_param_5,
	.param .u32 kernmulRSymm2Dxy_param_6
)
{
	.reg .pred 	%p<5>;
	.reg .b32 	%r<18>;
	.reg .b32 	%f<26>;
	.reg .b64 	%rd<22>;

	ld.param.u64 	%rd6, [kernmulRSymm2Dxy_param_0];
	ld.param.u64 	%rd7, [kernmulRSymm2Dxy_param_1];
	ld.param.u64 	%rd8, [kernmulRSymm2Dxy_param_2];
	ld.param.u64 	%rd9, [kernmulRSymm2Dxy_param_3];
	ld.param.u64 	%rd10, [kernmulRSymm2Dxy_param_4];
	ld.param.u32 	%r4, [kernmulRSymm2Dxy_param_5];
	ld.param.u32 	%r6, [kernmulRSymm2Dxy_param_6];
	cvta.to.global.u64 	%rd1, %rd10;
	cvta.to.global.u64 	%rd2, %rd9;
	cvta.to.global.u64 	%rd3, %rd8;
	mov.u32 	%r7, %ctaid.x;
	mov.u32 	%r8, %ntid.x;
	mov.u32 	%r9, %tid.x;
	mad.lo.s32 	%r1, %r7, %r8, %r9;
	mov.u32 	%r10, %ctaid.y;
	mov.u32 	%r11, %ntid.y;
	mov.u32 	%r12, %tid.y;
	mad.lo.s32 	%r13, %r10, %r11, %r12;
	setp.ge.s32 	%p1, %r1, %r4;
	setp.le.s32 	%p2, %r6, %r13;
	or.pred  	%p3, %p1, %p2;
	@%p3 bra 	$L__BB0_5;
	cvta.to.global.u64 	%rd11, %rd6;
	cvta.to.global.u64 	%rd12, %rd7;
	mad.lo.s32 	%r3, %r4, %r13, %r1;
	shl.b32 	%r14, %r3, 1;
	mul.wide.s32 	%rd13, %r14, 4;
	add.s64 	%rd4, %rd11, %rd13;
	ld.global.f32 	%f1, [%rd4];
	ld.global.f32 	%f2, [%rd4+4];
	add.s64 	%rd5, %rd12, %rd13;
	ld.global.f32 	%f3, [%rd5];
	ld.global.f32 	%f4, [%rd5+4];
	shr.u32 	%r15, %r6, 1;
	setp.gt.u32 	%p4, %r13, %r15;
	@%p4 bra 	$L__BB0_3;
	mul.wide.s32 	%rd14, %r3, 4;
	add.s64 	%rd15, %rd3, %rd14;
	ld.global.nc.f32 	%f24, [%rd15];
	add.s64 	%rd16, %rd2, %rd14;
	ld.global.nc.f32 	%f23, [%rd16];
	add.s64 	%rd17, %rd1, %rd14;
	ld.global.nc.f32 	%f25, [%rd17];
	bra.uni 	$L__BB0_4;
$L__BB0_3:
	sub.s32 	%r16, %r6, %r13;
	mad.lo.s32 	%r17, %r16, %r4, %r1;
	mul.wide.s32 	%rd18, %r17, 4;
	add.s64 	%rd19, %rd3, %rd18;
	ld.global.nc.f32 	%f24, [%rd19];
	add.s64 	%rd20, %rd2, %rd18;
	ld.global.nc.f32 	%f23, [%rd20];
	add.s64 	%rd21, %rd1, %rd18;
	ld.global.nc.f32 	%f14, [%rd21];
	neg.f32 	%f25, %f14;
$L__BB0_4:
	mul.f32 	%f15, %f3, %f25;
	fma.rn.f32 	%f16, %f1, %f24, %f15;
	st.global.f32 	[%rd4], %f16;
	mul.f32 	%f17, %f4, %f25;
	fma.rn.f32 	%f18, %f2, %f24, %f17;
	st.global.f32 	[%rd4+4], %f18;
	mul.f32 	%f19, %f1, %f25;
	fma.rn.f32 	%f20, %f3, %f23, %f19;
	st.global.f32 	[%rd5], %f20;
	mul.f32 	%f21, %f2, %f25;
	fma.rn.f32 	%f22, %f4, %f23, %f21;
	st.global.f32 	[%rd5+4], %f22;
$L__BB0_5:
	ret;

}


// ===== COMPILED SASS (sm_100) =====

	.target	sm_100

	.elftype	@"ET_EXEC"


//--------------------- .note.nv.tkinfo           --------------------------
	.section	.note.nv.tkinfo,"",@"SHT_NOTE"
	.sectionflags	@"SHF_NOTE_NV_TKINFO"
	.tkinfo
        /*0018*/ 	.word	0x00000002
        /*0030*/ 	.string	""
        /*0030*/ 	.string	"ptxas"
        /*0030*/ 	.string	"Cuda compilation tools, release 13.0, V13.0.88"
        /*0030*/ 	.string	"Build cuda_13.0.r13.0/compiler.36424714_0"
        /*0030*/ 	.string	"-arch sm_100 -m 64 "



//--------------------- .note.nv.cuinfo           --------------------------
	.section	.note.nv.cuinfo,"",@"SHT_NOTE"
	.sectionflags	@"SHF_NOTE_NV_CUINFO"
        /*0018*/ 	.short	0x0002
        /*001a*/ 	.short	0x0064
        /*001c*/ 	.short	0x0082
	.zero		2


//--------------------- .nv.info                  --------------------------
	.section	.nv.info,"",@"SHT_CUDA_INFO"
	.align	4


	//----- nvinfo : EIATTR_REGCOUNT
	.align		4
        /*0000*/ 	.byte	0x04, 0x2f
        /*0002*/ 	.short	(.L_1 - .L_0)
	.align		4
.L_0:
        /*0004*/ 	.word	index@(kernmulRSymm2Dxy)
        /*0008*/ 	.word	0x0000001a


	//----- nvinfo : EIATTR_FRAME_SIZE
	.align		4
.L_1:
        /*000c*/ 	.byte	0x04, 0x11
        /*000e*/ 	.short	(.L_3 - .L_2)
	.align		4
.L_2:
        /*0010*/ 	.word	index@(kernmulRSymm2Dxy)
        /*0014*/ 	.word	0x00000000


	//----- nvinfo : EIATTR_MIN_STACK_SIZE
	.align		4
.L_3:
        /*0018*/ 	.byte	0x04, 0x12
        /*001a*/ 	.short	(.L_5 - .L_4)
	.align		4
.L_4:
        /*001c*/ 	.word	index@(kernmulRSymm2Dxy)
        /*0020*/ 	.word	0x00000000
.L_5:


//--------------------- .nv.compat                --------------------------
	.section	.nv.compat,"",@"SHT_CUDA_COMPAT_INFO"
	.align	4
        /*0000*/ 	.byte	0x02, 0x09, 0x00, 0x00, 0x02, 0x02, 0x01, 0x00, 0x02, 0x05, 0x05, 0x00, 0x03, 0x07, 0x01, 0x01
        /*0010*/ 	.byte	0x02, 0x03, 0x00, 0x00, 0x02, 0x06, 0x01, 0x00, 0x04, 0x0b, 0x08, 0x00, 0x09, 0x00, 0x00, 0x00
        /*0020*/ 	.byte	0x00, 0x00, 0x00, 0x00


//--------------------- .nv.info.kernmulRSymm2Dxy --------------------------
	.section	.nv.info.kernmulRSymm2Dxy,"",@"SHT_CUDA_INFO"
	.sectionflags	@""
	.align	4


	//----- nvinfo : EIATTR_CUDA_API_VERSION
	.align		4
        /*0000*/ 	.byte	0x04, 0x37
        /*0002*/ 	.short	(.L_7 - .L_6)
.L_6:
        /*0004*/ 	.word	0x00000082


	//----- nvinfo : EIATTR_KPARAM_INFO
	.align		4
.L_7:
        /*0008*/ 	.byte	0x04, 0x17
        /*000a*/ 	.short	(.L_9 - .L_8)
.L_8:
        /*000c*/ 	.word	0x00000000
        /*0010*/ 	.short	0x0006
        /*0012*/ 	.short	0x002c
        /*0014*/ 	.byte	0x00, 0xf0, 0x11, 0x00


	//----- nvinfo : EIATTR_KPARAM_INFO
	.align		4
.L_9:
        /*0018*/ 	.byte	0x04, 0x17
        /*001a*/ 	.short	(.L_11 - .L_10)
.L_10:
        /*001c*/ 	.word	0x00000000
        /*0020*/ 	.short	0x0005
        /*0022*/ 	.short	0x0028
        /*0024*/ 	.byte	0x00, 0xf0, 0x11, 0x00


	//----- nvinfo : EIATTR_KPARAM_INFO
	.align		4
.L_11:
        /*0028*/ 	.byte	0x04, 0x17
        /*002a*/ 	.short	(.L_13 - .L_12)
.L_12:
        /*002c*/ 	.word	0x00000000
        /*0030*/ 	.short	0x0004
        /*0032*/ 	.short	0x0020
        /*0034*/ 	.byte	0x00, 0xf5, 0x21, 0x00


	//----- nvinfo : EIATTR_KPARAM_INFO
	.align		4
.L_13:
        /*0038*/ 	.byte	0x04, 0x17
        /*003a*/ 	.short	(.L_15 - .L_14)
.L_14:
        /*003c*/ 	.word	0x00000000
        /*0040*/ 	.short	0x0003
        /*0042*/ 	.short	0x0018
        /*0044*/ 	.byte	0x00, 0xf5, 0x21, 0x00


	//----- nvinfo : EIATTR_KPARAM_INFO
	.align		4
.L_15:
        /*0048*/ 	.byte	0x04, 0x17
        /*004a*/ 	.short	(.L_17 - .L_16)
.L_16:
        /*004c*/ 	.word	0x00000000
        /*0050*/ 	.short	0x0002
        /*0052*/ 	.short	0x0010
        /*0054*/ 	.byte	0x00, 0xf5, 0x21, 0x00


	//----- nvinfo : EIATTR_KPARAM_INFO
	.align		4
.L_17:
        /*0058*/ 	.byte	0x04, 0x17
        /*005a*/ 	.short	(.L_19 - .L_18)
.L_18:
        /*005c*/ 	.word	0x00000000
        /*0060*/ 	.short	0x0001
        /*0062*/ 	.short	0x0008
        /*0064*/ 	.byte	0x00, 0xf5, 0x21, 0x00


	//----- nvinfo : EIATTR_KPARAM_INFO
	.align		4
.L_19:
        /*0068*/ 	.byte	0x04, 0x17
        /*006a*/ 	.short	(.L_21 - .L_20)
.L_20:
        /*006c*/ 	.word	0x00000000
        /*0070*/ 	.short	0x0000
        /*0072*/ 	.short	0x0000
        /*0074*/ 	.byte	0x00, 0xf5, 0x21, 0x00


	//----- nvinfo : EIATTR_SPARSE_MMA_MASK
	.align		4
.L_21:
        /*0078*/ 	.byte	0x03, 0x50
        /*007a*/ 	.short	0x0000


	//----- nvinfo : EIATTR_MAXREG_COUNT
	.align		4
        /*007c*/ 	.byte	0x03, 0x1b
        /*007e*/ 	.short	0x00ff


	//----- nvinfo : EIATTR_MERCURY_ISA_VERSION
	.align		4
        /*0080*/ 	.byte	0x03, 0x5f
        /*0082*/ 	.short	0x0101


	//----- nvinfo : EIATTR_VRC_CTA_INIT_COUNT
	.align		4
        /*0084*/ 	.byte	0x02, 0x4a
	.zero		1
	.zero		1


	//----- nvinfo : EIATTR_EXIT_INSTR_OFFSETS
	.align		4
        /*0088*/ 	.byte	0x04, 0x1c
        /*008a*/ 	.short	(.L_23 - .L_22)


	//   ....[0]....
.L_22:
        /*008c*/ 	.word	0x000000c0


	//   ....[1]....
        /*0090*/ 	.word	0x00000380


	//----- nvinfo : EIATTR_CBANK_PARAM_SIZE
	.align		4
.L_23:
        /*0094*/ 	.byte	0x03, 0x19
        /*0096*/ 	.short	0x0030


	//----- nvinfo : EIATTR_PARAM_CBANK
	.align		4
        /*0098*/ 	.byte	0x04, 0x0a
        /*009a*/ 	.short	(.L_25 - .L_24)
	.align		4
.L_24:
        /*009c*/ 	.word	index@(.nv.constant0.kernmulRSymm2Dxy)
        /*00a0*/ 	.short	0x0380
        /*00a2*/ 	.short	0x0030


	//----- nvinfo : EIATTR_SW_WAR
	.align		4
.L_25:
        /*00a4*/ 	.byte	0x04, 0x36
        /*00a6*/ 	.short	(.L_27 - .L_26)
.L_26:
        /*00a8*/ 	.word	0x00000008
.L_27:


//--------------------- .nv.callgraph             --------------------------
	.section	.nv.callgraph,"",@"SHT_CUDA_CALLGRAPH"
	.align	4
	.sectionentsize	8
	.align		4
        /*0000*/ 	.word	0x00000000
	.align		4
        /*0004*/ 	.word	0xffffffff
	.align		4
        /*0008*/ 	.word	0x00000000
	.align		4
        /*000c*/ 	.word	0xfffffffe
	.align		4
        /*0010*/ 	.word	0x00000000
	.align		4
        /*0014*/ 	.word	0xfffffffd
	.align		4
        /*0018*/ 	.word	0x00000000
	.align		4
        /*001c*/ 	.word	0xfffffffc


//--------------------- .text.kernmulRSymm2Dxy    --------------------------
	.section	.text.kernmulRSymm2Dxy,"ax",@progbits
	.align	128
        .global         kernmulRSymm2Dxy
        .type           kernmulRSymm2Dxy,@function
        .size           kernmulRSymm2Dxy,(.L_x_1 - kernmulRSymm2Dxy)
        .other          kernmulRSymm2Dxy,@"STO_CUDA_ENTRY STV_DEFAULT"
kernmulRSymm2Dxy:
.text.kernmulRSymm2Dxy:
[----:B------:R-:W-:Y:S01]  /*0000*/  LDC R1, c[0x0][0x37c] ;  /* 0x0000df00ff017b82 */ /* 0x000fe20000000800 */
[----:B------:R-:W0:Y:S07]  /*0010*/  S2R R3, SR_TID.Y ;  /* 0x0000000000037919 */ /* 0x000e2e0000002200 */
[----:B------:R-:W1:Y:S01]  /*0020*/  LDC R9, c[0x0][0x360] ;  /* 0x0000d800ff097b82 */ /* 0x000e620000000800 */
[----:B------:R-:W2:Y:S01]  /*0030*/  LDCU.64 UR8, c[0x0][0x3a8] ;  /* 0x00007500ff0877ac */ /* 0x000ea20008000a00 */
[----:B------:R-:W1:Y:S06]  /*0040*/  S2R R0, SR_TID.X ;  /* 0x0000000000007919 */ /* 0x000e6c0000002100 */
[----:B------:R-:W0:Y:S08]  /*0050*/  S2UR UR5, SR_CTAID.Y ;  /* 0x00000000000579c3 */ /* 0x000e300000002600 */
[----:B------:R-:W0:Y:S08]  /*0060*/  LDC R16, c[0x0][0x364] ;  /* 0x0000d900ff107b82 */ /* 0x000e300000000800 */
[----:B------:R-:W1:Y:S01]  /*0070*/  S2UR UR4, SR_CTAID.X ;  /* 0x00000000000479c3 */ /* 0x000e620000002500 */
[----:B0-----:R-:W-:-:S05]  /*0080*/  IMAD R16, R16, UR5, R3 ;  /* 0x0000000510107c24 */ /* 0x001fca000f8e0203 */
[----:B--2---:R-:W-:Y:S01]  /*0090*/  ISETP.GE.AND P0, PT, R16, UR9, PT ;  /* 0x0000000910007c0c */ /* 0x004fe2000bf06270 */
[----:B-1----:R-:W-:-:S05]  /*00a0*/  IMAD R9, R9, UR4, R0 ;  /* 0x0000000409097c24 */ /* 0x002fca000f8e0200 */
[----:B------:R-:W-:-:S13]  /*00b0*/  ISETP.GE.OR P0, PT, R9, UR8, P0 ;  /* 0x0000000809007c0c */ /* 0x000fda0008706670 */
[----:B------:R-:W-:Y:S05]  /*00c0*/  @P0 EXIT ;  /* 0x000000000000094d */ /* 0x000fea0003800000 */
[----:B------:R-:W0:Y:S01]  /*00d0*/  LDC.64 R4, c[0x0][0x390] ;  /* 0x0000e400ff047b82 */ /* 0x000e220000000a00 */
[----:B------:R-:W-:Y:S01]  /*00e0*/  USHF.R.U32.HI UR4, URZ, 0x1, UR9 ;  /* 0x00000001ff047899 */ /* 0x000fe20008011609 */
[C---:B------:R-:W-:Y:S01]  /*00f0*/  IMAD R21, R16.reuse, UR8, R9 ;  /* 0x0000000810157c24 */ /* 0x040fe2000f8e0209 */
[----:B------:R-:W1:Y:S04]  /*0100*/  LDCU.64 UR6, c[0x0][0x358] ;  /* 0x00006b00ff0677ac */ /* 0x000e680008000a00 */
[----:B------:R-:W-:Y:S01]  /*0110*/  ISETP.GT.U32.AND P0, PT, R16, UR4, PT ;  /* 0x0000000410007c0c */ /* 0x000fe2000bf04070 */
[----:B------:R-:W2:Y:S08]  /*0120*/  LDC.64 R2, c[0x0][0x398] ;  /* 0x0000e600ff027b82 */ /* 0x000eb00000000a00 */
[----:B------:R-:W3:Y:S04]  /*0130*/  LDC.64 R18, c[0x0][0x3a0] ;  /* 0x0000e800ff127b82 */ /* 0x000ee80000000a00 */
[----:B0-----:R-:W-:-:S04]  /*0140*/  @!P0 IMAD.WIDE R12, R21, 0x4, R4 ;  /* 0x00000004150c8825 */ /* 0x001fc800078e0204 */
[----:B------:R-:W0:Y:S01]  /*0150*/  LDC.64 R10, c[0x0][0x388] ;  /* 0x0000e200ff0a7b82 */ /* 0x000e220000000a00 */
[----:B-1----:R-:W4:Y:S01]  /*0160*/  @!P0 LDG.E.CONSTANT R0, desc[UR6][R12.64] ;  /* 0x000000060c008981 */ /* 0x002f22000c1e9900 */
[----:B--2---:R-:W-:-:S06]  /*0170*/  @!P0 IMAD.WIDE R14, R21, 0x4, R2 ;  /* 0x00000004150e8825 */ /* 0x004fcc00078e0202 */
[----:B------:R-:W1:Y:S01]  /*0180*/  LDC.64 R6, c[0x0][0x380] ;  /* 0x0000e000ff067b82 */ /* 0x000e620000000a00 */
[----:B------:R-:W2:Y:S01]  /*0190*/  @!P0 LDG.E.CONSTANT R8, desc[UR6][R14.64] ;  /* 0x000000060e088981 */ /* 0x000ea2000c1e9900 */
[----:B------:R-:W-:-:S05]  /*01a0*/  @P0 IADD3 R16, PT, PT, -R16, UR9, RZ ;  /* 0x0000000910100c10 */ /* 0x000fca000fffe1ff */
[----:B------:R-:W-:Y:S02]  /*01b0*/  @P0 IMAD R23, R16, UR8, R9 ;  /* 0x0000000810170c24 */ /* 0x000fe4000f8e0209 */
[C---:B---3--:R-:W-:Y:S01]  /*01c0*/  @!P0 IMAD.WIDE R16, R21.reuse, 0x4, R18 ;  /* 0x0000000415108825 */ /* 0x048fe200078e0212 */
[----:B------:R-:W-:-:S03]  /*01d0*/  SHF.L.U32 R21, R21, 0x1, RZ ;  /* 0x0000000115157819 */ /* 0x000fc600000006ff */
[----:B------:R-:W-:Y:S01]  /*01e0*/  @P0 IMAD.WIDE R18, R23, 0x4, R18 ;  /* 0x0000000417120825 */ /* 0x000fe200078e0212 */
[----:B------:R-:W3:Y:S03]  /*01f0*/  @!P0 LDG.E.CONSTANT R9, desc[UR6][R16.64] ;  /* 0x0000000610098981 */ /* 0x000ee6000c1e9900 */
[C---:B0-----:R-:W-:Y:S02]  /*0200*/  IMAD.WIDE R10, R21.reuse, 0x4, R10 ;  /* 0x00000004150a7825 */ /* 0x041fe400078e020a */
[----:B------:R-:W5:Y:S02]  /*0210*/  @P0 LDG.E.CONSTANT R18, desc[UR6][R18.64] ;  /* 0x0000000612120981 */ /* 0x000f64000c1e9900 */
[----:B-1----:R-:W-:Y:S02]  /*0220*/  IMAD.WIDE R6, R21, 0x4, R6 ;  /* 0x0000000415067825 */ /* 0x002fe400078e0206 */
[----:B------:R-:W3:Y:S02]  /*0230*/  LDG.E R14, desc[UR6][R10.64] ;  /* 0x000000060a0e7981 */ /* 0x000ee4000c1e1900 */
[----:B------:R-:W-:-:S02]  /*0240*/  @P0 IMAD.WIDE R4, R23, 0x4, R4 ;  /* 0x0000000417040825 */ /* 0x000fc400078e0204 */
[----:B------:R-:W4:Y:S02]  /*0250*/  LDG.E R15, desc[UR6][R10.64+0x4] ;  /* 0x000004060a0f7981 */ /* 0x000f24000c1e1900 */
[----:B------:R-:W-:Y:S02]  /*0260*/  @P0 IMAD.WIDE R2, R23, 0x4, R2 ;  /* 0x0000000417020825 */ /* 0x000fe400078e0202 */
[----:B------:R-:W2:Y:S04]  /*0270*/  LDG.E R12, desc[UR6][R6.64] ;  /* 0x00000006060c7981 */ /* 0x000ea8000c1e1900 */
[----:B------:R-:W2:Y:S04]  /*0280*/  LDG.E R13, desc[UR6][R6.64+0x4] ;  /* 0x00000406060d7981 */ /* 0x000ea8000c1e1900 */
[----:B------:R-:W2:Y:S04]  /*0290*/  @P0 LDG.E.CONSTANT R0, desc[UR6][R4.64] ;  /* 0x0000000604000981 */ /* 0x000ea8000c1e9900 */
[----:B------:R-:W2:Y:S01]  /*02a0*/  @P0 LDG.E.CONSTANT R8, desc[UR6][R2.64] ;  /* 0x0000000602080981 */ /* 0x000ea2000c1e9900 */
[----:B-----5:R-:W-:-:S04]  /*02b0*/  @P0 FADD R9, -R18, -RZ ;  /* 0x800000ff12090221 */ /* 0x020fc80000000100 */
[-C--:B---3--:R-:W-:Y:S01]  /*02c0*/  FMUL R17, R14, R9.reuse ;  /* 0x000000090e117220 */ /* 0x088fe20000400000 */
[-C--:B----4-:R-:W-:Y:S01]  /*02d0*/  FMUL R16, R15, R9.reuse ;  /* 0x000000090f107220 */ /* 0x090fe20000400000 */
[CC--:B--2---:R-:W-:Y:S01]  /*02e0*/  FMUL R19, R12.reuse, R9.reuse ;  /* 0x000000090c137220 */ /* 0x0c4fe20000400000 */
[C---:B------:R-:W-:Y:S01]  /*02f0*/  FMUL R18, R13.reuse, R9 ;  /* 0x000000090d127220 */ /* 0x040fe20000400000 */
[-C--:B------:R-:W-:Y:S01]  /*0300*/  FFMA R17, R12, R0.reuse, R17 ;  /* 0x000000000c117223 */ /* 0x080fe20000000011 */
[----:B------:R-:W-:Y:S01]  /*0310*/  FFMA R13, R13, R0, R16 ;  /* 0x000000000d0d7223 */ /* 0x000fe20000000010 */
[-C--:B------:R-:W-:Y:S01]  /*0320*/  FFMA R19, R14, R8.reuse, R19 ;  /* 0x000000080e137223 */ /* 0x080fe20000000013 */
[----:B------:R-:W-:Y:S02]  /*0330*/  FFMA R15, R15, R8, R18 ;  /* 0x000000080f0f7223 */ /* 0x000fe40000000012 */
[----:B------:R-:W-:Y:S04]  /*0340*/  STG.E desc[UR6][R6.64], R17 ;  /* 0x0000001106007986 */ /* 0x000fe8000c101906 */
[----:B------:R-:W-:Y:S04]  /*0350*/  STG.E desc[UR6][R6.64+0x4], R13 ;  /* 0x0000040d06007986 */ /* 0x000fe8000c101906 */
[----:B------:R-:W-:Y:S04]  /*0360*/  STG.E desc[UR6][R10.64], R19 ;  /* 0x000000130a007986 */ /* 0x000fe8000c101906 */
[----:B------:R-:W-:Y:S01]  /*0370*/  STG.E desc[UR6][R10.64+0x4], R15 ;  /* 0x0000040f0a007986 */ /* 0x000fe2000c101906 */
[----:B------:R-:W-:Y:S05]  /*0380*/  EXIT ;  /* 0x000000000000794d */ /* 0x000fea0003800000 */
.L_x_0:
[----:B------:R-:W-:-:S00]  /*0390*/  BRA `(.L_x_0) ;  /* 0xfffffffc00fc7947 */ /* 0x000fc0000383ffff */
[----:B------:R-:W-:-:S00]  /*03a0*/  NOP ;  /* 0x0000000000007918 */ /* 0x000fc00000000000 */
        /* <DEDUP_REMOVED lines=13> */
.L_x_1:


//--------------------- .nv.shared.reserved.0     --------------------------
	.section	.nv.shared.reserved.0,"aw",@nobits
	.weak		__nv_reservedSMEM_offset_0_alias
	.size		__nv_reservedSMEM_offset_0_alias, 0, 64
	.other		__nv_reservedSMEM_offset_0_alias,@"STO_CUDA_RESERVED_SHARED STV_DEFAULT"
__nv_reservedSMEM_offset_0_alias:
	.zero		0
	.zero		64


//--------------------- .nv.constant0.kernmulRSymm2Dxy --------------------------
	.section	.nv.constant0.kernmulRSymm2Dxy,"a",@progbits
	.sectionflags	@""
	.align	4
.nv.constant0.kernmulRSymm2Dxy:
	.zero		944


//--------------------- SYMBOLS --------------------------

	.type		.nv.reservedSmem.offset0,@object
	.size		.nv.reservedSmem.offset0,0x4
